//
// Generated by NVIDIA NVVM Compiler
//
// Compiler Build ID: CL-36424714
// Cuda compilation tools, release 13.0, V13.0.88
// Based on NVVM 20.0.0
//

.version 9.0
.target sm_100
.address_size 64

	// .globl	_Z5task1v
.extern .func  (.param .b32 func_retval0) vprintf
(
	.param .b64 vprintf_param_0,
	.param .b64 vprintf_param_1
)
;
.global .align 1 .b8 $str[30] = {72, 101, 108, 108, 111, 32, 87, 111, 114, 108, 100, 33, 32, 73, 32, 97, 109, 32, 116, 104, 114, 101, 97, 100, 32, 37, 100, 46, 10};

.visible .entry _Z5task1v()
{
	.local .align 8 .b8 	__local_depot0[8];
	.reg .b64 	%SP;
	.reg .b64 	%SPL;
	.reg .b32 	%r<4>;
	.reg .b64 	%rd<5>;

	mov.u64 	%SPL, __local_depot0;
	cvta.local.u64 	%SP, %SPL;
	add.u64 	%rd1, %SP, 0;
	add.u64 	%rd2, %SPL, 0;
	mov.u32 	%r1, %tid.x;
	st.local.u32 	[%rd2], %r1;
	mov.u64 	%rd3, $str;
	cvta.global.u64 	%rd4, %rd3;
	{ // callseq 0, 0
	.param .b64 param0;
	st.param.b64 	[param0], %rd4;
	.param .b64 param1;
	st.param.b64 	[param1], %rd1;
	.param .b32 retval0;
	call.uni (retval0), 
	vprintf, 
	(
	param0, 
	param1
	);
	ld.param.b32 	%r2, [retval0];
	} // callseq 0
	ret;

}


// ===== COMPILED SASS (sm_100) =====

	.target	sm_100

	.elftype	@"ET_EXEC"


//--------------------- .note.nv.tkinfo           --------------------------
	.section	.note.nv.tkinfo,"",@"SHT_NOTE"
	.sectionflags	@"SHF_NOTE_NV_TKINFO"
	.tkinfo
        /*0018*/ 	.word	0x00000002
        /*0030*/ 	.string	""
        /*0030*/ 	.string	"ptxas"
        /*0030*/ 	.string	"Cuda compilation tools, release 13.0, V13.0.88"
        /*0030*/ 	.string	"Build cuda_13.0.r13.0/compiler.36424714_0"
        /*0030*/ 	.string	"-arch sm_100 -m 64 "



//--------------------- .note.nv.cuinfo           --------------------------
	.section	.note.nv.cuinfo,"",@"SHT_NOTE"
	.sectionflags	@"SHF_NOTE_NV_CUINFO"
        /*0018*/ 	.short	0x0002
        /*001a*/ 	.short	0x0064
        /*001c*/ 	.short	0x0082
	.zero		2


//--------------------- .nv.info                  --------------------------
	.section	.nv.info,"",@"SHT_CUDA_INFO"
	.align	4


	//----- nvinfo : EIATTR_REGCOUNT
	.align		4
        /*0000*/ 	.byte	0x04, 0x2f
        /*0002*/ 	.short	(.L_2 - .L_1)
	.align		4
.L_1:
        /*0004*/ 	.word	index@(_Z5task1v)
        /*0008*/ 	.word	0x00000018


	//----- nvinfo : EIATTR_FRAME_SIZE
	.align		4
.L_2:
        /*000c*/ 	.byte	0x04, 0x11
        /*000e*/ 	.short	(.L_4 - .L_3)
	.align		4
.L_3:
        /*0010*/ 	.word	index@(_Z5task1v)
        /*0014*/ 	.word	0x00000008


	//----- nvinfo : EIATTR_MIN_STACK_SIZE
	.align		4
.L_4:
        /*0018*/ 	.byte	0x04, 0x12
        /*001a*/ 	.short	(.L_6 - .L_5)
	.align		4
.L_5:
        /*001c*/ 	.word	index@(_Z5task1v)
        /*0020*/ 	.word	0x00000008
.L_6:


//--------------------- .nv.compat                --------------------------
	.section	.nv.compat,"",@"SHT_CUDA_COMPAT_INFO"
	.align	4
        /*0000*/ 	.byte	0x02, 0x09, 0x00, 0x00, 0x02, 0x02, 0x01, 0x00, 0x02, 0x05, 0x05, 0x00, 0x03, 0x07, 0x01, 0x01
        /*0010*/ 	.byte	0x02, 0x03, 0x00, 0x00, 0x02, 0x06, 0x01, 0x00, 0x04, 0x0b, 0x08, 0x00, 0x09, 0x00, 0x00, 0x00
        /*0020*/ 	.byte	0x00, 0x00, 0x00, 0x00


//--------------------- .nv.info._Z5task1v        --------------------------
	.section	.nv.info._Z5task1v,"",@"SHT_CUDA_INFO"
	.sectionflags	@""
	.align	4


	//----- nvinfo : EIATTR_CUDA_API_VERSION
	.align		4
        /*0000*/ 	.byte	0x04, 0x37
        /*0002*/ 	.short	(.L_8 - .L_7)
.L_7:
        /*0004*/ 	.word	0x00000082


	//----- nvinfo : EIATTR_SPARSE_MMA_MASK
	.align		4
.L_8:
        /*0008*/ 	.byte	0x03, 0x50
        /*000a*/ 	.short	0x0000


	//----- nvinfo : EIATTR_MAXREG_COUNT
	.align		4
        /*000c*/ 	.byte	0x03, 0x1b
        /*000e*/ 	.short	0x00ff


	//----- nvinfo : EIATTR_EXTERNS
	.align		4
        /*0010*/ 	.byte	0x04, 0x0f
        /*0012*/ 	.short	(.L_10 - .L_9)


	//   ....[0]....
	.align		4
.L_9:
        /*0014*/ 	.word	index@(vprintf)


	//----- nvinfo : EIATTR_MERCURY_ISA_VERSION
	.align		4
.L_10:
        /*0018*/ 	.byte	0x03, 0x5f
        /*001a*/ 	.short	0x0101


	//----- nvinfo : EIATTR_VRC_CTA_INIT_COUNT
	.align		4
        /*001c*/ 	.byte	0x02, 0x4a
	.zero		1
	.zero		1


	//----- nvinfo : EIATTR_SYSCALL_OFFSETS
	.align		4
        /*0020*/ 	.byte	0x04, 0x46
        /*0022*/ 	.short	(.L_12 - .L_11)


	//   ....[0]....
.L_11:
        /*0024*/ 	.word	0x000000e0


	//----- nvinfo : EIATTR_EXIT_INSTR_OFFSETS
	.align		4
.L_12:
        /*0028*/ 	.byte	0x04, 0x1c
        /*002a*/ 	.short	(.L_14 - .L_13)


	//   ....[0]....
.L_13:
        /*002c*/ 	.word	0x000000f0


	//----- nvinfo : EIATTR_SW_WAR
	.align		4
.L_14:
        /*0030*/ 	.byte	0x04, 0x36
        /*0032*/ 	.short	(.L_16 - .L_15)
.L_15:
        /*0034*/ 	.word	0x00000008
.L_16:


//--------------------- .nv.callgraph             --------------------------
	.section	.nv.callgraph,"",@"SHT_CUDA_CALLGRAPH"
	.align	4
	.sectionentsize	8
	.align		4
        /*0000*/ 	.word	0x00000000
	.align		4
        /*0004*/ 	.word	0xffffffff
	.align		4
        /*0008*/ 	.word	index@(_Z5task1v)
	.align		4
        /*000c*/ 	.word	index@(vprintf)
	.align		4
        /*0010*/ 	.word	0x00000000
	.align		4
        /*0014*/ 	.word	0xfffffffe
	.align		4
        /*0018*/ 	.word	0x00000000
	.align		4
        /*001c*/ 	.word	0xfffffffd
	.align		4
        /*0020*/ 	.word	0x00000000
	.align		4
        /*0024*/ 	.word	0xfffffffc


//--------------------- .nv.constant4             --------------------------
	.section	.nv.constant4,"a",@progbits
	.align	8
	.align		8
.nv.constant4:
        /*0000*/ 	.dword	vprintf
	.align		8
        /*0008*/ 	.dword	$str


//--------------------- .text._Z5task1v           --------------------------
	.section	.text._Z5task1v,"ax",@progbits
	.align	128
        .global         _Z5task1v
        .type           _Z5task1v,@function
        .size           _Z5task1v,(.L_x_2 - _Z5task1v)
        .other          _Z5task1v,@"STO_CUDA_ENTRY STV_DEFAULT"
_Z5task1v:
.text._Z5task1v:
[----:B------:R-:W0:Y:S01]  /*0000*/  LDC R1, c[0x0][0x37c] ;  /* 0x0000df00ff017b82 */ /* 0x000e220000000800 */
[----:B------:R-:W1:Y:S01]  /*0010*/  S2R R8, SR_TID.X ;  /* 0x0000000000087919 */ /* 0x000e620000002100 */
[----:B0-----:R-:W-:Y:S01]  /*0020*/  VIADD R1, R1, 0xfffffff8 ;  /* 0xfffffff801017836 */ /* 0x001fe20000000000 */
[----:B------:R-:W-:Y:S01]  /*0030*/  MOV R0, 0x0 ;  /* 0x0000000000007802 */ /* 0x000fe20000000f00 */
[----:B------:R-:W0:Y:S04]  /*0040*/  LDCU UR4, c[0x0][0x2f8] ;  /* 0x00005f00ff0477ac */ /* 0x000e280008000800 */
[----:B------:R2:W3:Y:S01]  /*0050*/  LDC.64 R2, c[0x4][R0] ;  /* 0x0100000000027b82 */ /* 0x0004e20000000a00 */
[----:B------:R-:W4:Y:S01]  /*0060*/  LDCU.64 UR6, c[0x4][0x8] ;  /* 0x01000100ff0677ac */ /* 0x000f220008000a00 */
[----:B------:R-:W5:Y:S01]  /*0070*/  LDCU UR5, c[0x0][0x2fc] ;  /* 0x00005f80ff0577ac */ /* 0x000f620008000800 */
[----:B0-----:R-:W-:Y:S01]  /*0080*/  IADD3 R6, P0, PT, R1, UR4, RZ ;  /* 0x0000000401067c10 */ /* 0x001fe2000ff1e0ff */
[----:B----4-:R-:W-:Y:S01]  /*0090*/  IMAD.U32 R4, RZ, RZ, UR6 ;  /* 0x00000006ff047e24 */ /* 0x010fe2000f8e00ff */
[----:B------:R-:W-:-:S03]  /*00a0*/  MOV R5, UR7 ;  /* 0x0000000700057c02 */ /* 0x000fc60008000f00 */
[----:B-----5:R-:W-:Y:S01]  /*00b0*/  IMAD.X R7, RZ, RZ, UR5, P0 ;  /* 0x00000005ff077e24 */ /* 0x020fe200080e06ff */
[----:B-1----:R2:W-:Y:S07]  /*00c0*/  STL [R1], R8 ;  /* 0x0000000801007387 */ /* 0x0025ee0000100800 */
[----:B------:R-:W-:-:S07]  /*00d0*/  LEPC R20, `(.L_x_0) ;  /* 0x000000001014794e */ /* 0x000fce0000000000 */
[----:B--23--:R-:W-:Y:S05]  /*00e0*/  CALL.ABS.NOINC R2 ;  /* 0x0000000002007343 */ /* 0x00cfea0003c00000 */
.L_x_0:
[----:B------:R-:W-:Y:S05]  /*00f0*/  EXIT ;  /* 0x000000000000794d */ /* 0x000fea0003800000 */
.L_x_1:
[----:B------:R-:W-:-:S00]  /*0100*/  BRA `(.L_x_1) ;  /* 0xfffffffc00fc7947 */ /* 0x000fc0000383ffff */
[----:B------:R-:W-:-:S00]  /*0110*/  NOP ;  /* 0x0000000000007918 */ /* 0x000fc00000000000 */
        /* <DEDUP_REMOVED lines=14> */
.L_x_2:


//--------------------- .nv.global.init           --------------------------
	.section	.nv.global.init,"aw",@progbits
.nv.global.init:
	.type		$str,@object
	.size		$str,(.L_0 - $str)
$str:
        /*0000*/ 	.byte	0x48, 0x65, 0x6c, 0x6c, 0x6f, 0x20, 0x57, 0x6f, 0x72, 0x6c, 0x64, 0x21, 0x20, 0x49, 0x20, 0x61
        /*0010*/ 	.byte	0x6d, 0x20, 0x74, 0x68, 0x72, 0x65, 0x61, 0x64, 0x20, 0x25, 0x64, 0x2e, 0x0a, 0x00
.L_0:


//--------------------- .nv.shared.reserved.0     --------------------------
	.section	.nv.shared.reserved.0,"aw",@nobits
	.weak		__nv_reservedSMEM_offset_0_alias
	.size		__nv_reservedSMEM_offset_0_alias, 0, 64
	.other		__nv_reservedSMEM_offset_0_alias,@"STO_CUDA_RESERVED_SHARED STV_DEFAULT"
__nv_reservedSMEM_offset_0_alias:
	.zero		0
	.zero		64


//--------------------- .nv.constant0._Z5task1v   --------------------------
	.section	.nv.constant0._Z5task1v,"a",@progbits
	.sectionflags	@""
	.align	4
.nv.constant0._Z5task1v:
	.zero		896


//--------------------- SYMBOLS --------------------------

	.type		.nv.reservedSmem.offset0,@object
	.size		.nv.reservedSmem.offset0,0x4
	.type		vprintf,@function
